//
// Generated by NVIDIA NVVM Compiler
//
// Compiler Build ID: CL-36424714
// Cuda compilation tools, release 13.0, V13.0.88
// Based on NVVM 20.0.0
//

.version 9.0
.target sm_100
.address_size 64

	// .globl	_Z14hello_from_gpuv
.extern .func  (.param .b32 func_retval0) vprintf
(
	.param .b64 vprintf_param_0,
	.param .b64 vprintf_param_1
)
;
.global .align 1 .b8 $str[22] = {72, 101, 108, 108, 111, 32, 102, 114, 111, 109, 32, 116, 104, 101, 32, 71, 80, 85, 33, 92, 110};

.visible .entry _Z14hello_from_gpuv()
{
	.reg .b32 	%r<3>;
	.reg .b64 	%rd<3>;

	mov.u64 	%rd1, $str;
	cvta.global.u64 	%rd2, %rd1;
	{ // callseq 0, 0
	.param .b64 param0;
	st.param.b64 	[param0], %rd2;
	.param .b64 param1;
	st.param.b64 	[param1], 0;
	.param .b32 retval0;
	call.uni (retval0), 
	vprintf, 
	(
	param0, 
	param1
	);
	ld.param.b32 	%r1, [retval0];
	} // callseq 0
	ret;

}


// ===== COMPILED SASS (sm_100) =====

	.target	sm_100

	.elftype	@"ET_EXEC"


//--------------------- .note.nv.tkinfo           --------------------------
	.section	.note.nv.tkinfo,"",@"SHT_NOTE"
	.sectionflags	@"SHF_NOTE_NV_TKINFO"
	.tkinfo
        /*0018*/ 	.word	0x00000002
        /*0030*/ 	.string	""
        /*0030*/ 	.string	"ptxas"
        /*0030*/ 	.string	"Cuda compilation tools, release 13.0, V13.0.88"
        /*0030*/ 	.string	"Build cuda_13.0.r13.0/compiler.36424714_0"
        /*0030*/ 	.string	"-arch sm_100 -m 64 "



//--------------------- .note.nv.cuinfo           --------------------------
	.section	.note.nv.cuinfo,"",@"SHT_NOTE"
	.sectionflags	@"SHF_NOTE_NV_CUINFO"
        /*0018*/ 	.short	0x0002
        /*001a*/ 	.short	0x0064
        /*001c*/ 	.short	0x0082
	.zero		2


//--------------------- .nv.info                  --------------------------
	.section	.nv.info,"",@"SHT_CUDA_INFO"
	.align	4


	//----- nvinfo : EIATTR_REGCOUNT
	.align		4
        /*0000*/ 	.byte	0x04, 0x2f
        /*0002*/ 	.short	(.L_2 - .L_1)
	.align		4
.L_1:
        /*0004*/ 	.word	index@(_Z14hello_from_gpuv)
        /*0008*/ 	.word	0x00000018


	//----- nvinfo : EIATTR_FRAME_SIZE
	.align		4
.L_2:
        /*000c*/ 	.byte	0x04, 0x11
        /*000e*/ 	.short	(.L_4 - .L_3)
	.align		4
.L_3:
        /*0010*/ 	.word	index@(_Z14hello_from_gpuv)
        /*0014*/ 	.word	0x00000000


	//----- nvinfo : EIATTR_MIN_STACK_SIZE
	.align		4
.L_4:
        /*0018*/ 	.byte	0x04, 0x12
        /*001a*/ 	.short	(.L_6 - .L_5)
	.align		4
.L_5:
        /*001c*/ 	.word	index@(_Z14hello_from_gpuv)
        /*0020*/ 	.word	0x00000000
.L_6:


//--------------------- .nv.compat                --------------------------
	.section	.nv.compat,"",@"SHT_CUDA_COMPAT_INFO"
	.align	4
        /*0000*/ 	.byte	0x02, 0x09, 0x00, 0x00, 0x02, 0x02, 0x01, 0x00, 0x02, 0x05, 0x05, 0x00, 0x03, 0x07, 0x01, 0x01
        /*0010*/ 	.byte	0x02, 0x03, 0x00, 0x00, 0x02, 0x06, 0x01, 0x00, 0x04, 0x0b, 0x08, 0x00, 0x09, 0x00, 0x00, 0x00
        /*0020*/ 	.byte	0x00, 0x00, 0x00, 0x00


//--------------------- .nv.info._Z14hello_from_gpuv --------------------------
	.section	.nv.info._Z14hello_from_gpuv,"",@"SHT_CUDA_INFO"
	.sectionflags	@""
	.align	4


	//----- nvinfo : EIATTR_CUDA_API_VERSION
	.align		4
        /*0000*/ 	.byte	0x04, 0x37
        /*0002*/ 	.short	(.L_8 - .L_7)
.L_7:
        /*0004*/ 	.word	0x00000082


	//----- nvinfo : EIATTR_SPARSE_MMA_MASK
	.align		4
.L_8:
        /*0008*/ 	.byte	0x03, 0x50
        /*000a*/ 	.short	0x0000


	//----- nvinfo : EIATTR_MAXREG_COUNT
	.align		4
        /*000c*/ 	.byte	0x03, 0x1b
        /*000e*/ 	.short	0x00ff


	//----- nvinfo : EIATTR_EXTERNS
	.align		4
        /*0010*/ 	.byte	0x04, 0x0f
        /*0012*/ 	.short	(.L_10 - .L_9)


	//   ....[0]....
	.align		4
.L_9:
        /*0014*/ 	.word	index@(vprintf)


	//----- nvinfo : EIATTR_MERCURY_ISA_VERSION
	.align		4
.L_10:
        /*0018*/ 	.byte	0x03, 0x5f
        /*001a*/ 	.short	0x0101


	//----- nvinfo : EIATTR_VRC_CTA_INIT_COUNT
	.align		4
        /*001c*/ 	.byte	0x02, 0x4a
	.zero		1
	.zero		1


	//----- nvinfo : EIATTR_SYSCALL_OFFSETS
	.align		4
        /*0020*/ 	.byte	0x04, 0x46
        /*0022*/ 	.short	(.L_12 - .L_11)


	//   ....[0]....
.L_11:
        /*0024*/ 	.word	0x00000080


	//----- nvinfo : EIATTR_EXIT_INSTR_OFFSETS
	.align		4
.L_12:
        /*0028*/ 	.byte	0x04, 0x1c
        /*002a*/ 	.short	(.L_14 - .L_13)


	//   ....[0]....
.L_13:
        /*002c*/ 	.word	0x00000090


	//----- nvinfo : EIATTR_SW_WAR
	.align		4
.L_14:
        /*0030*/ 	.byte	0x04, 0x36
        /*0032*/ 	.short	(.L_16 - .L_15)
.L_15:
        /*0034*/ 	.word	0x00000008
.L_16:


//--------------------- .nv.callgraph             --------------------------
	.section	.nv.callgraph,"",@"SHT_CUDA_CALLGRAPH"
	.align	4
	.sectionentsize	8
	.align		4
        /*0000*/ 	.word	0x00000000
	.align		4
        /*0004*/ 	.word	0xffffffff
	.align		4
        /*0008*/ 	.word	index@(_Z14hello_from_gpuv)
	.align		4
        /*000c*/ 	.word	index@(vprintf)
	.align		4
        /*0010*/ 	.word	0x00000000
	.align		4
        /*0014*/ 	.word	0xfffffffe
	.align		4
        /*0018*/ 	.word	0x00000000
	.align		4
        /*001c*/ 	.word	0xfffffffd
	.align		4
        /*0020*/ 	.word	0x00000000
	.align		4
        /*0024*/ 	.word	0xfffffffc


//--------------------- .nv.constant4             --------------------------
	.section	.nv.constant4,"a",@progbits
	.align	8
	.align		8
.nv.constant4:
        /*0000*/ 	.dword	vprintf
	.align		8
        /*0008*/ 	.dword	$str


//--------------------- .text._Z14hello_from_gpuv --------------------------
	.section	.text._Z14hello_from_gpuv,"ax",@progbits
	.align	128
        .global         _Z14hello_from_gpuv
        .type           _Z14hello_from_gpuv,@function
        .size           _Z14hello_from_gpuv,(.L_x_2 - _Z14hello_from_gpuv)
        .other          _Z14hello_from_gpuv,@"STO_CUDA_ENTRY STV_DEFAULT"
_Z14hello_from_gpuv:
.text._Z14hello_from_gpuv:
[----:B------:R-:W0:Y:S01]  /*0000*/  LDC R1, c[0x0][0x37c] ;  /* 0x0000df00ff017b82 */ /* 0x000e220000000800 */
[----:B------:R-:W-:Y:S01]  /*0010*/  MOV R0, 0x0 ;  /* 0x0000000000007802 */ /* 0x000fe20000000f00 */
[----:B------:R-:W1:Y:S01]  /*0020*/  LDCU.64 UR4, c[0x4][0x8] ;  /* 0x01000100ff0477ac */ /* 0x000e620008000a00 */
[----:B------:R-:W-:-:S05]  /*0030*/  CS2R R6, SRZ ;  /* 0x0000000000067805 */ /* 0x000fca000001ff00 */
[----:B------:R2:W3:Y:S01]  /*0040*/  LDC.64 R2, c[0x4][R0] ;  /* 0x0100000000027b82 */ /* 0x0004e20000000a00 */
[----:B-1----:R-:W-:Y:S02]  /*0050*/  IMAD.U32 R4, RZ, RZ, UR4 ;  /* 0x00000004ff047e24 */ /* 0x002fe4000f8e00ff */
[----:B--2---:R-:W-:-:S07]  /*0060*/  IMAD.U32 R5, RZ, RZ, UR5 ;  /* 0x00000005ff057e24 */ /* 0x004fce000f8e00ff */
[----:B------:R-:W-:-:S07]  /*0070*/  LEPC R20, `(.L_x_0) ;  /* 0x000000001014794e */ /* 0x000fce0000000000 */
[----:B0--3--:R-:W-:Y:S05]  /*0080*/  CALL.ABS.NOINC R2 ;  /* 0x0000000002007343 */ /* 0x009fea0003c00000 */
.L_x_0:
[----:B------:R-:W-:Y:S05]  /*0090*/  EXIT ;  /* 0x000000000000794d */ /* 0x000fea0003800000 */
.L_x_1:
[----:B------:R-:W-:-:S00]  /*00a0*/  BRA `(.L_x_1) ;  /* 0xfffffffc00fc7947 */ /* 0x000fc0000383ffff */
[----:B------:R-:W-:-:S00]  /*00b0*/  NOP ;  /* 0x0000000000007918 */ /* 0x000fc00000000000 */
        /* <DEDUP_REMOVED lines=12> */
.L_x_2:


//--------------------- .nv.global.init           --------------------------
	.section	.nv.global.init,"aw",@progbits
.nv.global.init:
	.type		$str,@object
	.size		$str,(.L_0 - $str)
$str:
        /*0000*/ 	.byte	0x48, 0x65, 0x6c, 0x6c, 0x6f, 0x20, 0x66, 0x72, 0x6f, 0x6d, 0x20, 0x74, 0x68, 0x65, 0x20, 0x47
        /*0010*/ 	.byte	0x50, 0x55, 0x21, 0x5c, 0x6e, 0x00
.L_0:


//--------------------- .nv.shared.reserved.0     --------------------------
	.section	.nv.shared.reserved.0,"aw",@nobits
	.weak		__nv_reservedSMEM_offset_0_alias
	.size		__nv_reservedSMEM_offset_0_alias, 0, 64
	.other		__nv_reservedSMEM_offset_0_alias,@"STO_CUDA_RESERVED_SHARED STV_DEFAULT"
__nv_reservedSMEM_offset_0_alias:
	.zero		0
	.zero		64


//--------------------- .nv.constant0._Z14hello_from_gpuv --------------------------
	.section	.nv.constant0._Z14hello_from_gpuv,"a",@progbits
	.sectionflags	@""
	.align	4
.nv.constant0._Z14hello_from_gpuv:
	.zero		896


//--------------------- SYMBOLS --------------------------

	.type		.nv.reservedSmem.offset0,@object
	.size		.nv.reservedSmem.offset0,0x4
	.type		vprintf,@function
